	.headerflags	@"EF_CUDA_TEXMODE_UNIFIED EF_CUDA_64BIT_ADDRESS EF_CUDA_ACCELERATORS EF_CUDA_SM90 EF_CUDA_VIRTUAL_SM(EF_CUDA_SM90)"
	.elftype	@"ET_EXEC"


//--------------------- .nv.info                  --------------------------
	.section	.nv.info,"",@"SHT_CUDA_INFO"
	.align	4


	//----- nvinfo : EIATTR_REGCOUNT
	.align		4
        /*0000*/ 	.byte	0x04, 0x2f
        /*0002*/ 	.short	(.L_1 - .L_0)
	.align		4
.L_0:
        /*0004*/ 	.word	index@(triton_poi_fused_mul_silu_7)
        /*0008*/ 	.word	0x00000020


	//----- nvinfo : EIATTR_MIN_STACK_SIZE
	.align		4
.L_1:
        /*000c*/ 	.byte	0x04, 0x12
        /*000e*/ 	.short	(.L_3 - .L_2)
	.align		4
.L_2:
        /*0010*/ 	.word	index@(triton_poi_fused_mul_silu_7)
        /*0014*/ 	.word	0x00000000


	//----- nvinfo : EIATTR_FRAME_SIZE
	.align		4
.L_3:
        /*0018*/ 	.byte	0x04, 0x11
        /*001a*/ 	.short	(.L_5 - .L_4)
	.align		4
.L_4:
        /*001c*/ 	.word	index@(triton_poi_fused_mul_silu_7)
        /*0020*/ 	.word	0x00000000


	//----- nvinfo : EIATTR_MIN_STACK_SIZE
	.align		4
.L_5:
        /*0024*/ 	.byte	0x04, 0x12
        /*0026*/ 	.short	(.L_7 - .L_6)
	.align		4
.L_6:
        /*0028*/ 	.word	index@(triton_poi_fused_mul_silu_7)
        /*002c*/ 	.word	0x00000000
.L_7:


//--------------------- .nv.info.triton_poi_fused_mul_silu_7 --------------------------
	.section	.nv.info.triton_poi_fused_mul_silu_7,"",@"SHT_CUDA_INFO"
	.sectionflags	@""
	.align	4


	//----- nvinfo : EIATTR_CUDA_API_VERSION
	.align		4
        /*0000*/ 	.byte	0x04, 0x37
        /*0002*/ 	.short	(.L_9 - .L_8)
.L_8:
        /*0004*/ 	.word	0x0000007c


	//----- nvinfo : EIATTR_KPARAM_INFO
	.align		4
.L_9:
        /*0008*/ 	.byte	0x04, 0x17
        /*000a*/ 	.short	(.L_11 - .L_10)
.L_10:
        /*000c*/ 	.word	0x00000000
        /*0010*/ 	.short	0x0004
        /*0012*/ 	.short	0x0020
        /*0014*/ 	.byte	0x00, 0xf4, 0x21, 0x00


	//----- nvinfo : EIATTR_KPARAM_INFO
	.align		4
.L_11:
        /*0018*/ 	.byte	0x04, 0x17
        /*001a*/ 	.short	(.L_13 - .L_12)
.L_12:
        /*001c*/ 	.word	0x00000000
        /*0020*/ 	.short	0x0003
        /*0022*/ 	.short	0x0018
        /*0024*/ 	.byte	0x00, 0xf0, 0x11, 0x00


	//----- nvinfo : EIATTR_KPARAM_INFO
	.align		4
.L_13:
        /*0028*/ 	.byte	0x04, 0x17
        /*002a*/ 	.short	(.L_15 - .L_14)
.L_14:
        /*002c*/ 	.word	0x00000000
        /*0030*/ 	.short	0x0002
        /*0032*/ 	.short	0x0010
        /*0034*/ 	.byte	0x00, 0xf4, 0x21, 0x00


	//----- nvinfo : EIATTR_KPARAM_INFO
	.align		4
.L_15:
        /*0038*/ 	.byte	0x04, 0x17
        /*003a*/ 	.short	(.L_17 - .L_16)
.L_16:
        /*003c*/ 	.word	0x00000000
        /*0040*/ 	.short	0x0001
        /*0042*/ 	.short	0x0008
        /*0044*/ 	.byte	0x00, 0xf4, 0x21, 0x00


	//----- nvinfo : EIATTR_KPARAM_INFO
	.align		4
.L_17:
        /*0048*/ 	.byte	0x04, 0x17
        /*004a*/ 	.short	(.L_19 - .L_18)
.L_18:
        /*004c*/ 	.word	0x00000000
        /*0050*/ 	.short	0x0000
        /*0052*/ 	.short	0x0000
        /*0054*/ 	.byte	0x00, 0xf4, 0x21, 0x00


	//----- nvinfo : EIATTR_SPARSE_MMA_MASK
	.align		4
.L_19:
        /*0058*/ 	.byte	0x03, 0x50
        /*005a*/ 	.short	0x0000


	//----- nvinfo : EIATTR_MAXREG_COUNT
	.align		4
        /*005c*/ 	.byte	0x03, 0x1b
        /*005e*/ 	.short	0x00ff


	//----- nvinfo : EIATTR_EXIT_INSTR_OFFSETS
	.align		4
        /*0060*/ 	.byte	0x04, 0x1c
        /*0062*/ 	.short	(.L_21 - .L_20)


	//   ....[0]....
.L_20:
        /*0064*/ 	.word	0x00001270


	//   ....[1]....
        /*0068*/ 	.word	0x00001290


	//----- nvinfo : EIATTR_REQNTID
	.align		4
.L_21:
        /*006c*/ 	.byte	0x04, 0x10
        /*006e*/ 	.short	(.L_23 - .L_22)
.L_22:
        /*0070*/ 	.word	0x00000080
        /*0074*/ 	.word	0x00000001
        /*0078*/ 	.word	0x00000001


	//----- nvinfo : EIATTR_CBANK_PARAM_SIZE
	.align		4
.L_23:
        /*007c*/ 	.byte	0x03, 0x19
        /*007e*/ 	.short	0x0028


	//----- nvinfo : EIATTR_PARAM_CBANK
	.align		4
        /*0080*/ 	.byte	0x04, 0x0a
        /*0082*/ 	.short	(.L_25 - .L_24)
	.align		4
.L_24:
        /*0084*/ 	.word	index@(.nv.constant0.triton_poi_fused_mul_silu_7)
        /*0088*/ 	.short	0x0210
        /*008a*/ 	.short	0x0028


	//----- nvinfo : EIATTR_SW_WAR
	.align		4
.L_25:
        /*008c*/ 	.byte	0x04, 0x36
        /*008e*/ 	.short	(.L_27 - .L_26)
.L_26:
        /*0090*/ 	.word	0x00000008
.L_27:


//--------------------- .nv.callgraph             --------------------------
	.section	.nv.callgraph,"",@"SHT_CUDA_CALLGRAPH"
	.align	4
	.sectionentsize	8
	.align		4
        /*0000*/ 	.word	0x00000000
	.align		4
        /*0004*/ 	.word	0xffffffff
	.align		4
        /*0008*/ 	.word	0x00000000
	.align		4
        /*000c*/ 	.word	0xfffffffe
	.align		4
        /*0010*/ 	.word	0x00000000
	.align		4
        /*0014*/ 	.word	0xfffffffd
	.align		4
        /*0018*/ 	.word	0x00000000
	.align		4
        /*001c*/ 	.word	0xfffffffc


//--------------------- .text.triton_poi_fused_mul_silu_7 --------------------------
	.section	.text.triton_poi_fused_mul_silu_7,"ax",@progbits
	.align	128
        .global         triton_poi_fused_mul_silu_7
        .type           triton_poi_fused_mul_silu_7,@function
        .size           triton_poi_fused_mul_silu_7,(.L_x_1 - triton_poi_fused_mul_silu_7)
        .other          triton_poi_fused_mul_silu_7,@"STO_CUDA_ENTRY STV_DEFAULT"
triton_poi_fused_mul_silu_7:
.text.triton_poi_fused_mul_silu_7:
[----:B------:R-:W0:Y:S01]  /*0000*/  LDC R1, c[0x0][0x28] ;  /* 0x00000a00ff017b82 */ /* 0x000e220000000800 */
[----:B------:R-:W1:Y:S07]  /*0010*/  S2R R0, SR_TID.X ;  /* 0x0000000000007919 */ /* 0x000e6e0000002100 */
[----:B------:R-:W2:Y:S01]  /*0020*/  LDC.64 R2, c[0x0][0x210] ;  /* 0x00008400ff027b82 */ /* 0x000ea20000000a00 */
[----:B------:R-:W-:Y:S01]  /*0030*/  ULDC UR6, c[0x0][0x228] ;  /* 0x00008a0000067ab9 */ /* 0x000fe20000000800 */
[----:B------:R-:W-:Y:S01]  /*0040*/  CS2R R20, SRZ ;  /* 0x0000000000147805 */ /* 0x000fe2000001ff00 */
[----:B------:R-:W3:Y:S01]  /*0050*/  S2R R17, SR_CTAID.X ;  /* 0x0000000000117919 */ /* 0x000ee20000002500 */
[----:B------:R-:W-:Y:S01]  /*0060*/  CS2R R22, SRZ ;  /* 0x0000000000167805 */ /* 0x000fe2000001ff00 */
[----:B------:R-:W-:-:S03]  /*0070*/  ULDC.64 UR4, c[0x0][0x208] ;  /* 0x0000820000047ab9 */ /* 0x000fc60000000a00 */
[----:B------:R-:W4:Y:S01]  /*0080*/  LDC.64 R18, c[0x0][0x218] ;  /* 0x00008600ff127b82 */ /* 0x000f220000000a00 */
[----:B-1----:R-:W-:-:S04]  /*0090*/  SHF.L.U32 R0, R0, 0x3, RZ ;  /* 0x0000000300007819 */ /* 0x002fc800000006ff */
[----:B------:R-:W-:-:S04]  /*00a0*/  LOP3.LUT R0, R0, 0x3f8, RZ, 0xc0, !PT ;  /* 0x000003f800007812 */ /* 0x000fc800078ec0ff */
[----:B---3--:R-:W-:-:S04]  /*00b0*/  LEA R17, R17, R0, 0xb ;  /* 0x0000000011117211 */ /* 0x008fc800078e58ff */
[C---:B------:R-:W-:Y:S01]  /*00c0*/  ISETP.GE.AND P1, PT, R17.reuse, UR6, PT ;  /* 0x0000000611007c0c */ /* 0x040fe2000bf26270 */
[----:B--2---:R-:W-:-:S12]  /*00d0*/  IMAD.WIDE R2, R17, 0x2, R2 ;  /* 0x0000000211027825 */ /* 0x004fd800078e0202 */
[----:B------:R-:W2:Y:S01]  /*00e0*/  @!P1 LDG.E.128 R20, desc[UR4][R2.64] ;  /* 0x0000000402149981 */ /* 0x000ea2000c1e1d00 */
[----:B------:R-:W-:Y:S02]  /*00f0*/  IADD3 R0, R17, 0x400, RZ ;  /* 0x0000040011007810 */ /* 0x000fe40007ffe0ff */
[----:B------:R-:W-:Y:S02]  /*0100*/  CS2R R8, SRZ ;  /* 0x0000000000087805 */ /* 0x000fe4000001ff00 */
[----:B------:R-:W-:Y:S02]  /*0110*/  CS2R R10, SRZ ;  /* 0x00000000000a7805 */ /* 0x000fe4000001ff00 */
[----:B------:R-:W-:Y:S02]  /*0120*/  CS2R R12, SRZ ;  /* 0x00000000000c7805 */ /* 0x000fe4000001ff00 */
[----:B------:R-:W-:Y:S02]  /*0130*/  ISETP.GE.AND P0, PT, R0, UR6, PT ;  /* 0x0000000600007c0c */ /* 0x000fe4000bf06270 */
[----:B------:R-:W-:Y:S01]  /*0140*/  CS2R R14, SRZ ;  /* 0x00000000000e7805 */ /* 0x000fe2000001ff00 */
[----:B----4-:R-:W-:-:S05]  /*0150*/  IMAD.WIDE R18, R17, 0x2, R18 ;  /* 0x0000000211127825 */ /* 0x010fca00078e0212 */
[----:B------:R-:W3:Y:S05]  /*0160*/  @!P1 LDG.E.128 R12, desc[UR4][R18.64] ;  /* 0x00000004120c9981 */ /* 0x000eea000c1e1d00 */
[----:B------:R1:W4:Y:S01]  /*0170*/  @!P0 LDG.E.128 R8, desc[UR4][R2.64+0x800] ;  /* 0x0008000402088981 */ /* 0x000322000c1e1d00 */
[----:B--2---:R-:W-:Y:S02]  /*0180*/  HADD2.F32 R0, -RZ, R20.H0_H0 ;  /* 0x20000014ff007230 */ /* 0x004fe40000004100 */
[----:B------:R-:W-:-:S03]  /*0190*/  HADD2.F32 R24, -RZ, R20.H1_H1 ;  /* 0x30000014ff187230 */ /* 0x000fc60000004100 */
[----:B------:R-:W-:Y:S01]  /*01a0*/  FADD R4, RZ, -R0 ;  /* 0x80000000ff047221 */ /* 0x000fe20000000000 */
[----:B------:R-:W-:-:S03]  /*01b0*/  HADD2.F32 R20, -RZ, R21.H0_H0 ;  /* 0x20000015ff147230 */ /* 0x000fc60000004100 */
[----:B------:R-:W-:Y:S01]  /*01c0*/  FMUL R5, R4, 1.4426950216293334961 ;  /* 0x3fb8aa3b04057820 */ /* 0x000fe20000400000 */
[----:B------:R-:W-:Y:S01]  /*01d0*/  FADD R4, RZ, -R24 ;  /* 0x80000018ff047221 */ /* 0x000fe20000000000 */
[----:B------:R-:W-:-:S03]  /*01e0*/  HADD2.F32 R21, -RZ, R21.H1_H1 ;  /* 0x30000015ff157230 */ /* 0x000fc60000004100 */
[----:B------:R-:W-:Y:S02]  /*01f0*/  FMUL R4, R4, 1.4426950216293334961 ;  /* 0x3fb8aa3b04047820 */ /* 0x000fe40000400000 */
[----:B-1----:R-:W-:-:S03]  /*0200*/  FADD R2, RZ, -R21 ;  /* 0x80000015ff027221 */ /* 0x002fc60000000000 */
[----:B------:R-:W-:Y:S01]  /*0210*/  FSETP.GEU.AND P6, PT, R4, -126, PT ;  /* 0xc2fc00000400780b */ /* 0x000fe20003fce000 */
[----:B------:R-:W-:Y:S01]  /*0220*/  FMUL R16, R2, 1.4426950216293334961 ;  /* 0x3fb8aa3b02107820 */ /* 0x000fe20000400000 */
[----:B------:R-:W-:Y:S01]  /*0230*/  FADD R6, RZ, -R20 ;  /* 0x80000014ff067221 */ /* 0x000fe20000000000 */
[----:B------:R-:W-:-:S03]  /*0240*/  HADD2.F32 R25, -RZ, R22.H0_H0 ;  /* 0x20000016ff197230 */ /* 0x000fc60000004100 */
[----:B------:R-:W-:Y:S01]  /*0250*/  FSETP.GEU.AND P5, PT, R16, -126, PT ;  /* 0xc2fc00001000780b */ /* 0x000fe20003fae000 */
[----:B------:R-:W-:Y:S01]  /*0260*/  FMUL R3, R6, 1.4426950216293334961 ;  /* 0x3fb8aa3b06037820 */ /* 0x000fe20000400000 */
[----:B------:R-:W-:Y:S01]  /*0270*/  FADD R6, RZ, -R25 ;  /* 0x80000019ff067221 */ /* 0x000fe20000000000 */
[----:B------:R-:W-:-:S04]  /*0280*/  FSETP.GEU.AND P3, PT, R5, -126, PT ;  /* 0xc2fc00000500780b */ /* 0x000fc80003f6e000 */
[----:B------:R-:W-:Y:S01]  /*0290*/  @!P6 FMUL R4, R4, 0.5 ;  /* 0x3f0000000404e820 */ /* 0x000fe20000400000 */
[----:B------:R-:W-:Y:S01]  /*02a0*/  FMUL R28, R6, 1.4426950216293334961 ;  /* 0x3fb8aa3b061c7820 */ /* 0x000fe20000400000 */
[----:B------:R-:W-:Y:S02]  /*02b0*/  FSETP.GEU.AND P4, PT, R3, -126, PT ;  /* 0xc2fc00000300780b */ /* 0x000fe40003f8e000 */
[----:B------:R-:W1:Y:S02]  /*02c0*/  MUFU.EX2 R2, R4 ;  /* 0x0000000400027308 */ /* 0x000e640000000800 */
[----:B------:R-:W-:Y:S01]  /*02d0*/  FSETP.GEU.AND P2, PT, R28, -126, PT ;  /* 0xc2fc00001c00780b */ /* 0x000fe20003f4e000 */
[----:B------:R-:W-:Y:S02]  /*02e0*/  @!P5 FMUL R16, R16, 0.5 ;  /* 0x3f0000001010d820 */ /* 0x000fe40000400000 */
[----:B------:R-:W-:-:S03]  /*02f0*/  @!P3 FMUL R5, R5, 0.5 ;  /* 0x3f0000000505b820 */ /* 0x000fc60000400000 */
[----:B------:R-:W2:Y:S03]  /*0300*/  MUFU.EX2 R26, R16 ;  /* 0x00000010001a7308 */ /* 0x000ea60000000800 */
[----:B------:R-:W-:Y:S01]  /*0310*/  @!P4 FMUL R3, R3, 0.5 ;  /* 0x3f0000000303c820 */ /* 0x000fe20000400000 */
[----:B-1----:R-:W-:-:S04]  /*0320*/  @!P6 FMUL R2, R2, R2 ;  /* 0x000000020202e220 */ /* 0x002fc80000400000 */
[----:B------:R-:W1:Y:S01]  /*0330*/  MUFU.EX2 R5, R5 ;  /* 0x0000000500057308 */ /* 0x000e620000000800 */
[----:B------:R-:W-:Y:S01]  /*0340*/  @!P2 FMUL R28, R28, 0.5 ;  /* 0x3f0000001c1ca820 */ /* 0x000fe20000400000 */
[----:B------:R-:W-:-:S06]  /*0350*/  FADD R6, R2, 1 ;  /* 0x3f80000002067421 */ /* 0x000fcc0000000000 */
[----:B------:R-:W5:Y:S01]  /*0360*/  MUFU.EX2 R7, R3 ;  /* 0x0000000300077308 */ /* 0x000f620000000800 */
[----:B--2---:R-:W-:Y:S01]  /*0370*/  @!P5 FMUL R26, R26, R26 ;  /* 0x0000001a1a1ad220 */ /* 0x004fe20000400000 */
[----:B------:R-:W-:-:S06]  /*0380*/  FSETP.GT.AND P6, PT, R6, 8.50705917302346158658e+37, PT ;  /* 0x7e8000000600780b */ /* 0x000fcc0003fc4000 */
[----:B------:R-:W2:Y:S01]  /*0390*/  MUFU.EX2 R3, R28 ;  /* 0x0000001c00037308 */ /* 0x000ea20000000800 */
[----:B------:R-:W-:Y:S01]  /*03a0*/  FADD R27, R26, 1 ;  /* 0x3f8000001a1b7421 */ /* 0x000fe20000000000 */
[----:B-1----:R-:W-:Y:S01]  /*03b0*/  @!P3 FMUL R5, R5, R5 ;  /* 0x000000050505b220 */ /* 0x002fe20000400000 */
[----:B0----5:R-:W-:-:S03]  /*03c0*/  @!P4 FMUL R7, R7, R7 ;  /* 0x000000070707c220 */ /* 0x021fc60000400000 */
[----:B------:R-:W-:Y:S01]  /*03d0*/  FSETP.GT.AND P4, PT, R27, 8.50705917302346158658e+37, PT ;  /* 0x7e8000001b00780b */ /* 0x000fe20003f84000 */
[----:B------:R-:W-:Y:S01]  /*03e0*/  FADD R5, R5, 1 ;  /* 0x3f80000005057421 */ /* 0x000fe20000000000 */
[----:B------:R-:W-:Y:S01]  /*03f0*/  @P6 FMUL R6, R6, 0.25 ;  /* 0x3e80000006066820 */ /* 0x000fe20000400000 */
[----:B--2---:R-:W-:-:S03]  /*0400*/  @!P2 FMUL R3, R3, R3 ;  /* 0x000000030303a220 */ /* 0x004fc60000400000 */
[----:B------:R-:W-:Y:S01]  /*0410*/  FSETP.GT.AND P3, PT, R5, 8.50705917302346158658e+37, PT ;  /* 0x7e8000000500780b */ /* 0x000fe20003f64000 */
[----:B------:R-:W-:Y:S01]  /*0420*/  FADD R3, R3, 1 ;  /* 0x3f80000003037421 */ /* 0x000fe20000000000 */
[----:B------:R-:W0:Y:S01]  /*0430*/  MUFU.RCP R6, R6 ;  /* 0x0000000600067308 */ /* 0x000e220000001000 */
[----:B------:R-:W-:Y:S01]  /*0440*/  HFMA2.MMA R2, -RZ, RZ, 1.625, 0 ;  /* 0x3e800000ff027435 */ /* 0x000fe200000001ff */
[----:B------:R-:W-:-:S03]  /*0450*/  FADD R4, R7, 1 ;  /* 0x3f80000007047421 */ /* 0x000fc60000000000 */
[----:B------:R-:W-:Y:S01]  /*0460*/  @P4 FMUL R27, R27, 0.25 ;  /* 0x3e8000001b1b4820 */ /* 0x000fe20000400000 */
[----:B------:R-:W-:Y:S02]  /*0470*/  FSETP.GT.AND P2, PT, R3, 8.50705917302346158658e+37, PT ;  /* 0x7e8000000300780b */ /* 0x000fe40003f44000 */
[----:B------:R-:W-:Y:S01]  /*0480*/  FSETP.GT.AND P5, PT, R4, 8.50705917302346158658e+37, PT ;  /* 0x7e8000000400780b */ /* 0x000fe20003fa4000 */
[----:B------:R-:W1:Y:S02]  /*0490*/  MUFU.RCP R16, R27 ;  /* 0x0000001b00107308 */ /* 0x000e640000001000 */
[----:B------:R-:W-:Y:S01]  /*04a0*/  @P3 FMUL R5, R5, 0.25 ;  /* 0x3e80000005053820 */ /* 0x000fe20000400000 */
[----:B------:R-:W-:-:S05]  /*04b0*/  FSEL R7, R2, 1, P6 ;  /* 0x3f80000002077808 */ /* 0x000fca0003000000 */
[----:B------:R-:W2:Y:S02]  /*04c0*/  MUFU.RCP R5, R5 ;  /* 0x0000000500057308 */ /* 0x000ea40000001000 */
[----:B------:R-:W-:Y:S01]  /*04d0*/  @P2 FMUL R3, R3, 0.25 ;  /* 0x3e80000003032820 */ /* 0x000fe20000400000 */
[----:B0-----:R-:W-:Y:S01]  /*04e0*/  FMUL R7, R6, R7 ;  /* 0x0000000706077220 */ /* 0x001fe20000400000 */
[----:B------:R-:W-:Y:S01]  /*04f0*/  FSEL R6, R2, 1, P4 ;  /* 0x3f80000002067808 */ /* 0x000fe20002000000 */
[----:B------:R-:W-:-:S03]  /*0500*/  @P5 FMUL R4, R4, 0.25 ;  /* 0x3e80000004045820 */ /* 0x000fc60000400000 */
[----:B------:R-:W0:Y:S01]  /*0510*/  MUFU.RCP R3, R3 ;  /* 0x0000000300037308 */ /* 0x000e220000001000 */
[----:B-1----:R-:W-:Y:S01]  /*0520*/  FMUL R16, R16, R6 ;  /* 0x0000000610107220 */ /* 0x002fe20000400000 */
[C---:B------:R-:W-:Y:S01]  /*0530*/  FSEL R26, R2.reuse, 1, P3 ;  /* 0x3f800000021a7808 */ /* 0x040fe20001800000 */
[----:B------:R-:W-:Y:S02]  /*0540*/  HADD2.F32 R22, -RZ, R22.H1_H1 ;  /* 0x30000016ff167230 */ /* 0x000fe40000004100 */
[----:B------:R-:W-:Y:S01]  /*0550*/  FMUL R21, R21, R16 ;  /* 0x0000001015157220 */ /* 0x000fe20000400000 */
[----:B------:R-:W-:Y:S02]  /*0560*/  HADD2.F32 R16, -RZ, R23.H0_H0 ;  /* 0x20000017ff107230 */ /* 0x000fe40000004100 */
[----:B------:R-:W1:Y:S01]  /*0570*/  MUFU.RCP R4, R4 ;  /* 0x0000000400047308 */ /* 0x000e620000001000 */
[----:B--2---:R-:W-:Y:S01]  /*0580*/  FMUL R5, R5, R26 ;  /* 0x0000001a05057220 */ /* 0x004fe20000400000 */
[----:B------:R-:W-:Y:S01]  /*0590*/  FADD R27, RZ, -R22 ;  /* 0x80000016ff1b7221 */ /* 0x000fe20000000000 */
[C---:B------:R-:W-:Y:S01]  /*05a0*/  FSEL R26, R2.reuse, 1, P2 ;  /* 0x3f800000021a7808 */ /* 0x040fe20001000000 */
[----:B------:R-:W-:Y:S01]  /*05b0*/  FADD R28, RZ, -R16 ;  /* 0x80000010ff1c7221 */ /* 0x000fe20000000000 */
[----:B------:R-:W-:Y:S01]  /*05c0*/  FSEL R29, R2, 1, P5 ;  /* 0x3f800000021d7808 */ /* 0x000fe20002800000 */
[----:B------:R-:W-:-:S02]  /*05d0*/  FMUL R27, R27, 1.4426950216293334961 ;  /* 0x3fb8aa3b1b1b7820 */ /* 0x000fc40000400000 */
[----:B0-----:R-:W-:Y:S01]  /*05e0*/  FMUL R26, R3, R26 ;  /* 0x0000001a031a7220 */ /* 0x001fe20000400000 */
[----:B------:R-:W-:Y:S01]  /*05f0*/  FMUL R28, R28, 1.4426950216293334961 ;  /* 0x3fb8aa3b1c1c7820 */ /* 0x000fe20000400000 */
[----:B------:R-:W-:Y:S01]  /*0600*/  HADD2.F32 R3, -RZ, R23.H1_H1 ;  /* 0x30000017ff037230 */ /* 0x000fe20000004100 */
[----:B------:R-:W-:-:S03]  /*0610*/  FSETP.GEU.AND P2, PT, R27, -126, PT ;  /* 0xc2fc00001b00780b */ /* 0x000fc60003f4e000 */
[----:B------:R-:W-:Y:S01]  /*0620*/  FSETP.GEU.AND P3, PT, R28, -126, PT ;  /* 0xc2fc00001c00780b */ /* 0x000fe20003f6e000 */
[----:B-1----:R-:W-:Y:S01]  /*0630*/  FMUL R29, R4, R29 ;  /* 0x0000001d041d7220 */ /* 0x002fe20000400000 */
[----:B------:R-:W-:-:S03]  /*0640*/  FADD R23, RZ, -R3 ;  /* 0x80000003ff177221 */ /* 0x000fc60000000000 */
[----:B------:R-:W-:Y:S01]  /*0650*/  FMUL R20, R20, R29 ;  /* 0x0000001d14147220 */ /* 0x000fe20000400000 */
[----:B------:R-:W-:Y:S01]  /*0660*/  FMUL R29, R23, 1.4426950216293334961 ;  /* 0x3fb8aa3b171d7820 */ /* 0x000fe20000400000 */
[----:B------:R-:W-:Y:S01]  /*0670*/  FMUL R0, R0, R5 ;  /* 0x0000000500007220 */ /* 0x000fe20000400000 */
[----:B------:R-:W-:Y:S01]  /*0680*/  FMUL R24, R24, R7 ;  /* 0x0000000718187220 */ /* 0x000fe20000400000 */
[----:B------:R-:W-:Y:S02]  /*0690*/  CS2R R4, SRZ ;  /* 0x0000000000047805 */ /* 0x000fe4000001ff00 */
[----:B------:R-:W-:Y:S02]  /*06a0*/  CS2R R6, SRZ ;  /* 0x0000000000067805 */ /* 0x000fe4000001ff00 */
[----:B------:R-:W-:Y:S01]  /*06b0*/  FSETP.GEU.AND P4, PT, R29, -126, PT ;  /* 0xc2fc00001d00780b */ /* 0x000fe20003f8e000 */
[----:B------:R-:W-:Y:S01]  /*06c0*/  @!P2 FMUL R27, R27, 0.5 ;  /* 0x3f0000001b1ba820 */ /* 0x000fe20000400000 */
[----:B------:R-:W-:-:S02]  /*06d0*/  @!P3 FMUL R28, R28, 0.5 ;  /* 0x3f0000001c1cb820 */ /* 0x000fc40000400000 */
[----:B------:R0:W2:Y:S02]  /*06e0*/  @!P0 LDG.E.128 R4, desc[UR4][R18.64+0x800] ;  /* 0x0008000412048981 */ /* 0x0000a4000c1e1d00 */
[----:B0-----:R-:W0:Y:S07]  /*06f0*/  MUFU.EX2 R18, R27 ;  /* 0x0000001b00127308 */ /* 0x001e2e0000000800 */
[----:B------:R-:W-:Y:S01]  /*0700*/  @!P4 FMUL R29, R29, 0.5 ;  /* 0x3f0000001d1dc820 */ /* 0x000fe20000400000 */
[----:B------:R-:W1:Y:S08]  /*0710*/  MUFU.EX2 R19, R28 ;  /* 0x0000001c00137308 */ /* 0x000e700000000800 */
[----:B------:R-:W5:Y:S01]  /*0720*/  MUFU.EX2 R29, R29 ;  /* 0x0000001d001d7308 */ /* 0x000f620000000800 */
[----:B0-----:R-:W-:Y:S01]  /*0730*/  @!P2 FMUL R18, R18, R18 ;  /* 0x000000121212a220 */ /* 0x001fe20000400000 */
[----:B-1----:R-:W-:-:S03]  /*0740*/  @!P3 FMUL R19, R19, R19 ;  /* 0x000000131313b220 */ /* 0x002fc60000400000 */
[----:B------:R-:W-:Y:S01]  /*0750*/  FADD R23, R18, 1 ;  /* 0x3f80000012177421 */ /* 0x000fe20000000000 */
[----:B------:R-:W-:-:S04]  /*0760*/  FADD R18, R19, 1 ;  /* 0x3f80000013127421 */ /* 0x000fc80000000000 */
[----:B------:R-:W-:Y:S02]  /*0770*/  FSETP.GT.AND P2, PT, R23, 8.50705917302346158658e+37, PT ;  /* 0x7e8000001700780b */ /* 0x000fe40003f44000 */
[----:B------:R-:W-:Y:S01]  /*0780*/  FSETP.GT.AND P3, PT, R18, 8.50705917302346158658e+37, PT ;  /* 0x7e8000001200780b */ /* 0x000fe20003f64000 */
[----:B-----5:R-:W-:-:S04]  /*0790*/  @!P4 FMUL R29, R29, R29 ;  /* 0x0000001d1d1dc220 */ /* 0x020fc80000400000 */
[----:B------:R-:W-:-:S05]  /*07a0*/  FADD R19, R29, 1 ;  /* 0x3f8000001d137421 */ /* 0x000fca0000000000 */
[----:B------:R-:W-:Y:S01]  /*07b0*/  FSETP.GT.AND P4, PT, R19, 8.50705917302346158658e+37, PT ;  /* 0x7e8000001300780b */ /* 0x000fe20003f84000 */
[----:B------:R-:W-:Y:S02]  /*07c0*/  @P2 FMUL R23, R23, 0.25 ;  /* 0x3e80000017172820 */ /* 0x000fe40000400000 */
[----:B------:R-:W-:-:S04]  /*07d0*/  @P3 FMUL R18, R18, 0.25 ;  /* 0x3e80000012123820 */ /* 0x000fc80000400000 */
[----:B------:R-:W0:Y:S08]  /*07e0*/  MUFU.RCP R23, R23 ;  /* 0x0000001700177308 */ /* 0x000e300000001000 */
[----:B------:R-:W1:Y:S01]  /*07f0*/  MUFU.RCP R18, R18 ;  /* 0x0000001200127308 */ /* 0x000e620000001000 */
[----:B------:R-:W-:Y:S01]  /*0800*/  @P4 FMUL R19, R19, 0.25 ;  /* 0x3e80000013134820 */ /* 0x000fe20000400000 */
[----:B------:R-:W-:Y:S01]  /*0810*/  FMUL R25, R25, R26 ;  /* 0x0000001a19197220 */ /* 0x000fe20000400000 */
[----:B------:R-:W-:-:S02]  /*0820*/  FSEL R26, R2, 1, P2 ;  /* 0x3f800000021a7808 */ /* 0x000fc40001000000 */
[----:B------:R-:W-:-:S03]  /*0830*/  FSEL R29, R2, 1, P3 ;  /* 0x3f800000021d7808 */ /* 0x000fc60001800000 */
[----:B------:R-:W5:Y:S01]  /*0840*/  MUFU.RCP R19, R19 ;  /* 0x0000001300137308 */ /* 0x000f620000001000 */
[----:B0-----:R-:W-:Y:S01]  /*0850*/  FMUL R27, R23, R26 ;  /* 0x0000001a171b7220 */ /* 0x001fe20000400000 */
[----:B-1----:R-:W-:-:S03]  /*0860*/  FMUL R29, R18, R29 ;  /* 0x0000001d121d7220 */ /* 0x002fc60000400000 */
[----:B------:R-:W-:Y:S01]  /*0870*/  FMUL R23, R22, R27 ;  /* 0x0000001b16177220 */ /* 0x000fe20000400000 */
[----:B------:R-:W-:Y:S01]  /*0880*/  FMUL R22, R16, R29 ;  /* 0x0000001d10167220 */ /* 0x000fe20000400000 */
[----:B----4-:R-:W-:Y:S01]  /*0890*/  HADD2.F32 R16, -RZ, R8.H0_H0 ;  /* 0x20000008ff107230 */ /* 0x010fe20000004100 */
[----:B------:R-:W-:Y:S01]  /*08a0*/  FSEL R26, R2, 1, P4 ;  /* 0x3f800000021a7808 */ /* 0x000fe20002000000 */
[----:B---3--:R-:W-:-:S03]  /*08b0*/  HADD2.F32 R27, -RZ, R12.H0_H0 ;  /* 0x2000000cff1b7230 */ /* 0x008fc60000004100 */
[----:B------:R-:W-:Y:S01]  /*08c0*/  FADD R18, RZ, -R16 ;  /* 0x80000010ff127221 */ /* 0x000fe20000000000 */
[----:B-----5:R-:W-:Y:S01]  /*08d0*/  FMUL R26, R19, R26 ;  /* 0x0000001a131a7220 */ /* 0x020fe20000400000 */
[----:B------:R-:W-:Y:S02]  /*08e0*/  HADD2.F32 R19, -RZ, R12.H1_H1 ;  /* 0x3000000cff137230 */ /* 0x000fe40000004100 */
[----:B------:R-:W-:Y:S01]  /*08f0*/  FMUL R12, R18, 1.4426950216293334961 ;  /* 0x3fb8aa3b120c7820 */ /* 0x000fe20000400000 */
[----:B------:R-:W-:Y:S02]  /*0900*/  HADD2.F32 R18, -RZ, R8.H1_H1 ;  /* 0x30000008ff127230 */ /* 0x000fe40000004100 */
[----:B------:R-:W-:Y:S01]  /*0910*/  FMUL R0, R27, R0 ;  /* 0x000000001b007220 */ /* 0x000fe20000400000 */
[----:B------:R-:W-:Y:S01]  /*0920*/  FMUL R19, R19, R24 ;  /* 0x0000001813137220 */ /* 0x000fe20000400000 */
[----:B------:R-:W-:Y:S01]  /*0930*/  HADD2.F32 R27, -RZ, R13.H0_H0 ;  /* 0x2000000dff1b7230 */ /* 0x000fe20000004100 */
[----:B------:R-:W-:Y:S01]  /*0940*/  FSETP.GEU.AND P2, PT, R12, -126, PT ;  /* 0xc2fc00000c00780b */ /* 0x000fe20003f4e000 */
[----:B------:R-:W-:-:S04]  /*0950*/  FADD R24, RZ, -R18 ;  /* 0x80000012ff187221 */ /* 0x000fc80000000000 */
[----:B------:R-:W-:Y:S01]  /*0960*/  FMUL R29, R24, 1.4426950216293334961 ;  /* 0x3fb8aa3b181d7820 */ /* 0x000fe20000400000 */
[----:B------:R-:W-:Y:S01]  /*0970*/  FMUL R8, R27, R20 ;  /* 0x000000141b087220 */ /* 0x000fe20000400000 */
[----:B------:R-:W-:-:S03]  /*0980*/  HADD2.F32 R20, -RZ, R9.H0_H0 ;  /* 0x20000009ff147230 */ /* 0x000fc60000004100 */
[----:B------:R-:W-:Y:S02]  /*0990*/  FSETP.GEU.AND P3, PT, R29, -126, PT ;  /* 0xc2fc00001d00780b */ /* 0x000fe40003f6e000 */
[----:B------:R-:W-:Y:S01]  /*09a0*/  FADD R24, RZ, -R20 ;  /* 0x80000014ff187221 */ /* 0x000fe20000000000 */
[----:B------:R-:W-:-:S03]  /*09b0*/  @!P2 FMUL R12, R12, 0.5 ;  /* 0x3f0000000c0ca820 */ /* 0x000fc60000400000 */
[----:B------:R-:W-:Y:S02]  /*09c0*/  FMUL R27, R24, 1.4426950216293334961 ;  /* 0x3fb8aa3b181b7820 */ /* 0x000fe40000400000 */
[----:B------:R-:W0:Y:S01]  /*09d0*/  MUFU.EX2 R24, R12 ;  /* 0x0000000c00187308 */ /* 0x000e220000000800 */
[----:B------:R-:W-:-:S04]  /*09e0*/  FMUL R3, R3, R26 ;  /* 0x0000001a03037220 */ /* 0x000fc80000400000 */
[----:B------:R-:W-:-:S04]  /*09f0*/  @!P3 FMUL R29, R29, 0.5 ;  /* 0x3f0000001d1db820 */ /* 0x000fc80000400000 */
[----:B------:R-:W1:Y:S01]  /*0a00*/  MUFU.EX2 R26, R29 ;  /* 0x0000001d001a7308 */ /* 0x000e620000000800 */
[----:B------:R-:W-:Y:S01]  /*0a10*/  FSETP.GEU.AND P4, PT, R27, -126, PT ;  /* 0xc2fc00001b00780b */ /* 0x000fe20003f8e000 */
[----:B0-----:R-:W-:-:S04]  /*0a20*/  @!P2 FMUL R24, R24, R24 ;  /* 0x000000181818a220 */ /* 0x001fc80000400000 */
[----:B------:R-:W-:Y:S01]  /*0a30*/  FADD R24, R24, 1 ;  /* 0x3f80000018187421 */ /* 0x000fe20000000000 */
[----:B-1----:R-:W-:-:S04]  /*0a40*/  @!P3 FMUL R26, R26, R26 ;  /* 0x0000001a1a1ab220 */ /* 0x002fc80000400000 */
[----:B------:R-:W-:Y:S01]  /*0a50*/  FSETP.GT.AND P2, PT, R24, 8.50705917302346158658e+37, PT ;  /* 0x7e8000001800780b */ /* 0x000fe20003f44000 */
[----:B------:R-:W-:Y:S02]  /*0a60*/  FADD R26, R26, 1 ;  /* 0x3f8000001a1a7421 */ /* 0x000fe40000000000 */
[----:B------:R-:W-:-:S03]  /*0a70*/  @!P4 FMUL R27, R27, 0.5 ;  /* 0x3f0000001b1bc820 */ /* 0x000fc60000400000 */
[----:B------:R-:W-:-:S03]  /*0a80*/  FSETP.GT.AND P3, PT, R26, 8.50705917302346158658e+37, PT ;  /* 0x7e8000001a00780b */ /* 0x000fc60003f64000 */
[----:B------:R-:W0:Y:S04]  /*0a90*/  MUFU.EX2 R27, R27 ;  /* 0x0000001b001b7308 */ /* 0x000e280000000800 */
[----:B------:R-:W-:Y:S01]  /*0aa0*/  @P2 FMUL R24, R24, 0.25 ;  /* 0x3e80000018182820 */ /* 0x000fe20000400000 */
[----:B------:R-:W-:Y:S02]  /*0ab0*/  HADD2.F32 R28, -RZ, R13.H1_H1 ;  /* 0x3000000dff1c7230 */ /* 0x000fe40000004100 */
[----:B------:R-:W-:Y:S02]  /*0ac0*/  HADD2.F32 R12, -RZ, R14.H0_H0 ;  /* 0x2000000eff0c7230 */ /* 0x000fe40000004100 */
[----:B------:R-:W-:Y:S01]  /*0ad0*/  HADD2.F32 R14, -RZ, R14.H1_H1 ;  /* 0x3000000eff0e7230 */ /* 0x000fe20000004100 */
[----:B------:R-:W1:Y:S01]  /*0ae0*/  MUFU.RCP R24, R24 ;  /* 0x0000001800187308 */ /* 0x000e620000001000 */
[----:B------:R-:W-:Y:S01]  /*0af0*/  FMUL R13, R28, R21 ;  /* 0x000000151c0d7220 */ /* 0x000fe20000400000 */
[----:B------:R-:W-:-:S02]  /*0b00*/  @P3 FMUL R26, R26, 0.25 ;  /* 0x3e8000001a1a3820 */ /* 0x000fc40000400000 */
[----:B------:R-:W-:Y:S01]  /*0b10*/  FMUL R21, R14, R23 ;  /* 0x000000170e157220 */ /* 0x000fe20000400000 */
[----:B------:R-:W-:Y:S02]  /*0b20*/  HADD2.F32 R23, -RZ, R15.H0_H0 ;  /* 0x2000000fff177230 */ /* 0x000fe40000004100 */
[----:B0-----:R-:W-:Y:S01]  /*0b30*/  @!P4 FMUL R27, R27, R27 ;  /* 0x0000001b1b1bc220 */ /* 0x001fe20000400000 */
[----:B------:R-:W0:Y:S02]  /*0b40*/  MUFU.RCP R26, R26 ;  /* 0x0000001a001a7308 */ /* 0x000e240000001000 */
[----:B------:R-:W-:Y:S01]  /*0b50*/  FMUL R14, R23, R22 ;  /* 0x00000016170e7220 */ /* 0x000fe20000400000 */
[----:B------:R-:W-:Y:S01]  /*0b60*/  FSEL R23, R2, 1, P2 ;  /* 0x3f80000002177808 */ /* 0x000fe20001000000 */
[----:B------:R-:W-:Y:S01]  /*0b70*/  FMUL R12, R12, R25 ;  /* 0x000000190c0c7220 */ /* 0x000fe20000400000 */
[----:B------:R-:W-:Y:S01]  /*0b80*/  FADD R25, R27, 1 ;  /* 0x3f8000001b197421 */ /* 0x000fe20000000000 */
[----:B------:R-:W-:-:S02]  /*0b90*/  HADD2.F32 R22, -RZ, R15.H1_H1 ;  /* 0x3000000fff167230 */ /* 0x000fc40000004100 */
[----:B-1----:R-:W-:Y:S01]  /*0ba0*/  FMUL R23, R24, R23 ;  /* 0x0000001718177220 */ /* 0x002fe20000400000 */
[----:B------:R-:W-:Y:S01]  /*0bb0*/  HADD2.F32 R24, -RZ, R9.H1_H1 ;  /* 0x30000009ff187230 */ /* 0x000fe20000004100 */
[----:B------:R-:W-:Y:S01]  /*0bc0*/  FSETP.GT.AND P4, PT, R25, 8.50705917302346158658e+37, PT ;  /* 0x7e8000001900780b */ /* 0x000fe20003f84000 */
[----:B------:R-:W-:Y:S01]  /*0bd0*/  FMUL R15, R22, R3 ;  /* 0x00000003160f7220 */ /* 0x000fe20000400000 */
[----:B------:R-:W-:Y:S01]  /*0be0*/  FSEL R3, R2, 1, P3 ;  /* 0x3f80000002037808 */ /* 0x000fe20001800000 */
[----:B------:R-:W-:Y:S02]  /*0bf0*/  HADD2.F32 R9, -RZ, R10.H0_H0 ;  /* 0x2000000aff097230 */ /* 0x000fe40000004100 */
[----:B------:R-:W-:Y:S02]  /*0c00*/  FADD R22, RZ, -R24 ;  /* 0x80000018ff167221 */ /* 0x000fe40000000000 */
[----:B0-----:R-:W-:Y:S01]  /*0c10*/  FMUL R3, R26, R3 ;  /* 0x000000031a037220 */ /* 0x001fe20000400000 */
[----:B------:R-:W-:Y:S01]  /*0c20*/  FADD R26, RZ, -R9 ;  /* 0x80000009ff1a7221 */ /* 0x000fe20000000000 */
[----:B------:R-:W-:-:S03]  /*0c30*/  FMUL R22, R22, 1.4426950216293334961 ;  /* 0x3fb8aa3b16167820 */ /* 0x000fc60000400000 */
[----:B------:R-:W-:Y:S01]  /*0c40*/  FMUL R26, R26, 1.4426950216293334961 ;  /* 0x3fb8aa3b1a1a7820 */ /* 0x000fe20000400000 */
[----:B------:R-:W-:Y:S01]  /*0c50*/  @P4 FMUL R25, R25, 0.25 ;  /* 0x3e80000019194820 */ /* 0x000fe20000400000 */
[----:B------:R-:W-:Y:S01]  /*0c60*/  FSETP.GEU.AND P2, PT, R22, -126, PT ;  /* 0xc2fc00001600780b */ /* 0x000fe20003f4e000 */
[----:B------:R-:W-:Y:S02]  /*0c70*/  FMUL R16, R16, R23 ;  /* 0x0000001710107220 */ /* 0x000fe40000400000 */
[----:B------:R-:W-:Y:S01]  /*0c80*/  FSETP.GEU.AND P3, PT, R26, -126, PT ;  /* 0xc2fc00001a00780b */ /* 0x000fe20003f6e000 */
[----:B------:R0:W1:Y:S01]  /*0c90*/  MUFU.RCP R23, R25 ;  /* 0x0000001900177308 */ /* 0x0000620000001000 */
[----:B------:R-:W-:Y:S01]  /*0ca0*/  HADD2.F32 R10, -RZ, R10.H1_H1 ;  /* 0x3000000aff0a7230 */ /* 0x000fe20000004100 */
[----:B------:R-:W-:-:S04]  /*0cb0*/  FSEL R28, R2, 1, P4 ;  /* 0x3f800000021c7808 */ /* 0x000fc80002000000 */
[----:B0-----:R-:W-:-:S03]  /*0cc0*/  FADD R25, RZ, -R10 ;  /* 0x8000000aff197221 */ /* 0x001fc60000000000 */
[----:B------:R-:W-:-:S03]  /*0cd0*/  @!P2 FMUL R22, R22, 0.5 ;  /* 0x3f0000001616a820 */ /* 0x000fc60000400000 */
[----:B------:R-:W-:Y:S01]  /*0ce0*/  @!P3 FMUL R26, R26, 0.5 ;  /* 0x3f0000001a1ab820 */ /* 0x000fe20000400000 */
[----:B------:R-:W-:Y:S02]  /*0cf0*/  FMUL R29, R25, 1.4426950216293334961 ;  /* 0x3fb8aa3b191d7820 */ /* 0x000fe40000400000 */
[----:B------:R-:W0:Y:S01]  /*0d00*/  MUFU.EX2 R25, R22 ;  /* 0x0000001600197308 */ /* 0x000e220000000800 */
[----:B-1----:R-:W-:-:S07]  /*0d10*/  FMUL R23, R23, R28 ;  /* 0x0000001c17177220 */ /* 0x002fce0000400000 */
[----:B------:R-:W1:Y:S01]  /*0d20*/  MUFU.EX2 R28, R26 ;  /* 0x0000001a001c7308 */ /* 0x000e620000000800 */
[----:B0-----:R-:W-:-:S04]  /*0d30*/  @!P2 FMUL R25, R25, R25 ;  /* 0x000000191919a220 */ /* 0x001fc80000400000 */
[----:B------:R-:W-:Y:S01]  /*0d40*/  FADD R27, R25, 1 ;  /* 0x3f800000191b7421 */ /* 0x000fe20000000000 */
[----:B-1----:R-:W-:-:S04]  /*0d50*/  @!P3 FMUL R28, R28, R28 ;  /* 0x0000001c1c1cb220 */ /* 0x002fc80000400000 */
[----:B------:R-:W-:Y:S01]  /*0d60*/  FSETP.GT.AND P2, PT, R27, 8.50705917302346158658e+37, PT ;  /* 0x7e8000001b00780b */ /* 0x000fe20003f44000 */
[----:B------:R-:W-:-:S05]  /*0d70*/  FADD R28, R28, 1 ;  /* 0x3f8000001c1c7421 */ /* 0x000fca0000000000 */
[----:B------:R-:W-:-:S07]  /*0d80*/  FSETP.GT.AND P3, PT, R28, 8.50705917302346158658e+37, PT ;  /* 0x7e8000001c00780b */ /* 0x000fce0003f64000 */
[----:B------:R-:W-:-:S04]  /*0d90*/  @P2 FMUL R27, R27, 0.25 ;  /* 0x3e8000001b1b2820 */ /* 0x000fc80000400000 */
[----:B------:R-:W0:Y:S02]  /*0da0*/  MUFU.RCP R22, R27 ;  /* 0x0000001b00167308 */ /* 0x000e240000001000 */
[----:B------:R-:W-:Y:S01]  /*0db0*/  @P3 FMUL R28, R28, 0.25 ;  /* 0x3e8000001c1c3820 */ /* 0x000fe20000400000 */
[----:B------:R-:W-:-:S05]  /*0dc0*/  FMUL R18, R18, R3 ;  /* 0x0000000312127220 */ /* 0x000fca0000400000 */
[----:B------:R-:W1:Y:S01]  /*0dd0*/  MUFU.RCP R28, R28 ;  /* 0x0000001c001c7308 */ /* 0x000e620000001000 */
[----:B------:R-:W-:Y:S02]  /*0de0*/  FSETP.GEU.AND P4, PT, R29, -126, PT ;  /* 0xc2fc00001d00780b */ /* 0x000fe40003f8e000 */
[----:B------:R-:W-:Y:S01]  /*0df0*/  FSEL R3, R2, 1, P2 ;  /* 0x3f80000002037808 */ /* 0x000fe20001000000 */
[----:B------:R-:W-:Y:S01]  /*0e00*/  FMUL R20, R20, R23 ;  /* 0x0000001714147220 */ /* 0x000fe20000400000 */
[----:B------:R-:W-:-:S03]  /*0e10*/  FSEL R23, R2, 1, P3 ;  /* 0x3f80000002177808 */ /* 0x000fc60001800000 */
[----:B0-----:R-:W-:Y:S01]  /*0e20*/  FMUL R3, R22, R3 ;  /* 0x0000000316037220 */ /* 0x001fe20000400000 */
[----:B------:R-:W-:Y:S02]  /*0e30*/  HADD2.F32 R22, -RZ, R11.H0_H0 ;  /* 0x2000000bff167230 */ /* 0x000fe40000004100 */
[----:B-1----:R-:W-:-:S03]  /*0e40*/  FMUL R28, R28, R23 ;  /* 0x000000171c1c7220 */ /* 0x002fc60000400000 */
[----:B------:R-:W-:Y:S01]  /*0e50*/  FADD R23, RZ, -R22 ;  /* 0x80000016ff177221 */ /* 0x000fe20000000000 */
[----:B------:R-:W-:-:S03]  /*0e60*/  @!P4 FMUL R29, R29, 0.5 ;  /* 0x3f0000001d1dc820 */ /* 0x000fc60000400000 */
[----:B------:R-:W-:-:S03]  /*0e70*/  FMUL R27, R23, 1.4426950216293334961 ;  /* 0x3fb8aa3b171b7820 */ /* 0x000fc60000400000 */
[----:B------:R-:W0:Y:S02]  /*0e80*/  MUFU.EX2 R29, R29 ;  /* 0x0000001d001d7308 */ /* 0x000e240000000800 */
[----:B------:R-:W-:-:S13]  /*0e90*/  FSETP.GEU.AND P2, PT, R27, -126, PT ;  /* 0xc2fc00001b00780b */ /* 0x000fda0003f4e000 */
[----:B------:R-:W-:Y:S01]  /*0ea0*/  @!P2 FMUL R27, R27, 0.5 ;  /* 0x3f0000001b1ba820 */ /* 0x000fe20000400000 */
[----:B0-----:R-:W-:-:S03]  /*0eb0*/  @!P4 FMUL R29, R29, R29 ;  /* 0x0000001d1d1dc220 */ /* 0x001fc60000400000 */
[----:B------:R-:W0:Y:S01]  /*0ec0*/  MUFU.EX2 R23, R27 ;  /* 0x0000001b00177308 */ /* 0x000e220000000800 */
[----:B------:R-:W-:-:S05]  /*0ed0*/  FADD R25, R29, 1 ;  /* 0x3f8000001d197421 */ /* 0x000fca0000000000 */
[----:B------:R-:W-:Y:S01]  /*0ee0*/  FSETP.GT.AND P4, PT, R25, 8.50705917302346158658e+37, PT ;  /* 0x7e8000001900780b */ /* 0x000fe20003f84000 */
[----:B0-----:R-:W-:-:S12]  /*0ef0*/  @!P2 FMUL R23, R23, R23 ;  /* 0x000000171717a220 */ /* 0x001fd80000400000 */
[----:B------:R-:W-:Y:S01]  /*0f00*/  @P4 FMUL R25, R25, 0.25 ;  /* 0x3e80000019194820 */ /* 0x000fe20000400000 */
[----:B------:R-:W-:-:S05]  /*0f10*/  FADD R23, R23, 1 ;  /* 0x3f80000017177421 */ /* 0x000fca0000000000 */
[----:B------:R-:W-:Y:S01]  /*0f20*/  FSETP.GT.AND P2, PT, R23, 8.50705917302346158658e+37, PT ;  /* 0x7e8000001700780b */ /* 0x000fe20003f44000 */
[----:B------:R-:W0:Y:S01]  /*0f30*/  MUFU.RCP R25, R25 ;  /* 0x0000001900197308 */ /* 0x000e220000001000 */
[----:B------:R-:W-:-:S11]  /*0f40*/  FSEL R26, R2, 1, P4 ;  /* 0x3f800000021a7808 */ /* 0x000fd60002000000 */
[----:B------:R-:W-:Y:S01]  /*0f50*/  @P2 FMUL R23, R23, 0.25 ;  /* 0x3e80000017172820 */ /* 0x000fe20000400000 */
[----:B0-----:R-:W-:-:S03]  /*0f60*/  FMUL R25, R25, R26 ;  /* 0x0000001a19197220 */ /* 0x001fc60000400000 */
[----:B------:R0:W1:Y:S02]  /*0f70*/  MUFU.RCP R26, R23 ;  /* 0x00000017001a7308 */ /* 0x0000640000001000 */
[----:B0-----:R-:W-:Y:S01]  /*0f80*/  HADD2.F32 R23, -RZ, R11.H1_H1 ;  /* 0x3000000bff177230 */ /* 0x001fe20000004100 */
[----:B------:R-:W-:-:S05]  /*0f90*/  FSEL R11, R2, 1, P2 ;  /* 0x3f800000020b7808 */ /* 0x000fca0001000000 */
[----:B-1----:R-:W-:Y:S01]  /*0fa0*/  FMUL R11, R26, R11 ;  /* 0x0000000b1a0b7220 */ /* 0x002fe20000400000 */
[----:B------:R-:W-:-:S04]  /*0fb0*/  FADD R26, RZ, -R23 ;  /* 0x80000017ff1a7221 */ /* 0x000fc80000000000 */
[----:B------:R-:W-:-:S05]  /*0fc0*/  FMUL R29, R26, 1.4426950216293334961 ;  /* 0x3fb8aa3b1a1d7820 */ /* 0x000fca0000400000 */
[----:B------:R-:W-:-:S13]  /*0fd0*/  FSETP.GEU.AND P2, PT, R29, -126, PT ;  /* 0xc2fc00001d00780b */ /* 0x000fda0003f4e000 */
[----:B------:R-:W-:-:S04]  /*0fe0*/  @!P2 FMUL R29, R29, 0.5 ;  /* 0x3f0000001d1da820 */ /* 0x000fc80000400000 */
[----:B------:R-:W0:Y:S02]  /*0ff0*/  MUFU.EX2 R26, R29 ;  /* 0x0000001d001a7308 */ /* 0x000e240000000800 */
[----:B0-----:R-:W-:-:S04]  /*1000*/  @!P2 FMUL R26, R26, R26 ;  /* 0x0000001a1a1aa220 */ /* 0x001fc80000400000 */
[----:B------:R-:W-:-:S05]  /*1010*/  FADD R27, R26, 1 ;  /* 0x3f8000001a1b7421 */ /* 0x000fca0000000000 */
[----:B------:R-:W-:-:S13]  /*1020*/  FSETP.GT.AND P2, PT, R27, 8.50705917302346158658e+37, PT ;  /* 0x7e8000001b00780b */ /* 0x000fda0003f44000 */
[----:B------:R-:W-:-:S04]  /*1030*/  @P2 FMUL R27, R27, 0.25 ;  /* 0x3e8000001b1b2820 */ /* 0x000fc80000400000 */
[----:B------:R-:W0:Y:S01]  /*1040*/  MUFU.RCP R26, R27 ;  /* 0x0000001b001a7308 */ /* 0x000e220000001000 */
[----:B------:R-:W-:Y:S01]  /*1050*/  FSEL R2, R2, 1, P2 ;  /* 0x3f80000002027808 */ /* 0x000fe20001000000 */
[----:B------:R-:W-:-:S04]  /*1060*/  FMUL R24, R24, R3 ;  /* 0x0000000318187220 */ /* 0x000fc80000400000 */
[----:B0-----:R-:W-:Y:S02]  /*1070*/  FMUL R26, R26, R2 ;  /* 0x000000021a1a7220 */ /* 0x001fe40000400000 */
[----:B------:R-:W0:Y:S01]  /*1080*/  LDC.64 R2, c[0x0][0x220] ;  /* 0x00008800ff027b82 */ /* 0x000e220000000a00 */
[----:B------:R-:W-:Y:S01]  /*1090*/  FMUL R10, R10, R25 ;  /* 0x000000190a0a7220 */ /* 0x000fe20000400000 */
[----:B------:R-:W-:Y:S01]  /*10a0*/  FMUL R26, R23, R26 ;  /* 0x0000001a171a7220 */ /* 0x000fe20000400000 */
[----:B--2---:R-:W-:Y:S02]  /*10b0*/  HADD2.F32 R25, -RZ, R4.H0_H0 ;  /* 0x20000004ff197230 */ /* 0x004fe40000004100 */
[----:B------:R-:W-:Y:S02]  /*10c0*/  HADD2.F32 R23, -RZ, R4.H1_H1 ;  /* 0x30000004ff177230 */ /* 0x000fe40000004100 */
[----:B------:R-:W-:Y:S02]  /*10d0*/  HADD2.F32 R27, -RZ, R5.H0_H0 ;  /* 0x20000005ff1b7230 */ /* 0x000fe40000004100 */
[----:B------:R-:W-:Y:S01]  /*10e0*/  FMUL R11, R22, R11 ;  /* 0x0000000b160b7220 */ /* 0x000fe20000400000 */
[----:B------:R-:W-:Y:S01]  /*10f0*/  FMUL R16, R25, R16 ;  /* 0x0000001019107220 */ /* 0x000fe20000400000 */
[----:B------:R-:W-:Y:S01]  /*1100*/  FMUL R23, R23, R18 ;  /* 0x0000001217177220 */ /* 0x000fe20000400000 */
[----:B------:R-:W-:-:S02]  /*1110*/  HADD2.F32 R29, -RZ, R5.H1_H1 ;  /* 0x30000005ff1d7230 */ /* 0x000fc40000004100 */
[----:B------:R-:W-:Y:S01]  /*1120*/  FMUL R20, R27, R20 ;  /* 0x000000141b147220 */ /* 0x000fe20000400000 */
[----:B------:R-:W-:Y:S02]  /*1130*/  HADD2.F32 R25, -RZ, R6.H1_H1 ;  /* 0x30000006ff197230 */ /* 0x000fe40000004100 */
[----:B------:R-:W-:Y:S01]  /*1140*/  FMUL R9, R9, R28 ;  /* 0x0000001c09097220 */ /* 0x000fe20000400000 */
[----:B------:R-:W-:Y:S02]  /*1150*/  HADD2.F32 R18, -RZ, R6.H0_H0 ;  /* 0x20000006ff127230 */ /* 0x000fe40000004100 */
[----:B------:R-:W-:Y:S02]  /*1160*/  HADD2.F32 R27, -RZ, R7.H1_H1 ;  /* 0x30000007ff1b7230 */ /* 0x000fe40000004100 */
[----:B------:R-:W-:Y:S01]  /*1170*/  HADD2.F32 R22, -RZ, R7.H0_H0 ;  /* 0x20000007ff167230 */ /* 0x000fe20000004100 */
[----:B------:R-:W-:Y:S02]  /*1180*/  F2FP.F16.F32.PACK_AB R4, R19, R0 ;  /* 0x000000001304723e */ /* 0x000fe400000000ff */
[----:B------:R-:W-:Y:S01]  /*1190*/  F2FP.F16.F32.PACK_AB R5, R13, R8 ;  /* 0x000000080d05723e */ /* 0x000fe200000000ff */
[----:B0-----:R-:W-:Y:S01]  /*11a0*/  IMAD.WIDE R2, R17, 0x2, R2 ;  /* 0x0000000211027825 */ /* 0x001fe200078e0202 */
[----:B------:R-:W-:-:S02]  /*11b0*/  F2FP.F16.F32.PACK_AB R6, R21, R12 ;  /* 0x0000000c1506723e */ /* 0x000fc400000000ff */
[----:B------:R-:W-:Y:S01]  /*11c0*/  F2FP.F16.F32.PACK_AB R7, R15, R14 ;  /* 0x0000000e0f07723e */ /* 0x000fe200000000ff */
[----:B------:R-:W-:Y:S01]  /*11d0*/  FMUL R29, R29, R24 ;  /* 0x000000181d1d7220 */ /* 0x000fe20000400000 */
[----:B------:R-:W-:Y:S01]  /*11e0*/  FMUL R18, R18, R9 ;  /* 0x0000000912127220 */ /* 0x000fe20000400000 */
[----:B------:R-:W-:Y:S01]  /*11f0*/  FMUL R25, R25, R10 ;  /* 0x0000000a19197220 */ /* 0x000fe20000400000 */
[----:B------:R-:W-:Y:S01]  /*1200*/  FMUL R11, R22, R11 ;  /* 0x0000000b160b7220 */ /* 0x000fe20000400000 */
[----:B------:R-:W-:Y:S01]  /*1210*/  FMUL R26, R27, R26 ;  /* 0x0000001a1b1a7220 */ /* 0x000fe20000400000 */
[----:B------:R0:W-:Y:S01]  /*1220*/  @!P1 STG.E.128 desc[UR4][R2.64], R4 ;  /* 0x0000000402009986 */ /* 0x0001e2000c101d04 */
[----:B------:R-:W-:Y:S02]  /*1230*/  F2FP.F16.F32.PACK_AB R16, R23, R16 ;  /* 0x000000101710723e */ /* 0x000fe400000000ff */
[----:B------:R-:W-:Y:S02]  /*1240*/  F2FP.F16.F32.PACK_AB R17, R29, R20 ;  /* 0x000000141d11723e */ /* 0x000fe400000000ff */
[----:B------:R-:W-:-:S02]  /*1250*/  F2FP.F16.F32.PACK_AB R18, R25, R18 ;  /* 0x000000121912723e */ /* 0x000fc400000000ff */
[----:B------:R-:W-:Y:S01]  /*1260*/  F2FP.F16.F32.PACK_AB R19, R26, R11 ;  /* 0x0000000b1a13723e */ /* 0x000fe200000000ff */
[----:B0-----:R-:W-:Y:S06]  /*1270*/  @P0 EXIT ;  /* 0x000000000000094d */ /* 0x001fec0003800000 */
[----:B------:R-:W-:Y:S01]  /*1280*/  STG.E.128 desc[UR4][R2.64+0x800], R16 ;  /* 0x0008001002007986 */ /* 0x000fe2000c101d04 */
[----:B------:R-:W-:Y:S05]  /*1290*/  EXIT ;  /* 0x000000000000794d */ /* 0x000fea0003800000 */
.L_x_0:
[----:B------:R-:W-:-:S00]  /*12a0*/  BRA `(.L_x_0) ;  /* 0xfffffffc00fc7947 */ /* 0x000fc0000383ffff */
[----:B------:R-:W-:-:S00]  /*12b0*/  NOP ;  /* 0x0000000000007918 */ /* 0x000fc00000000000 */
        /* <DEDUP_REMOVED lines=12> */
.L_x_1:


//--------------------- .nv.constant0.triton_poi_fused_mul_silu_7 --------------------------
	.section	.nv.constant0.triton_poi_fused_mul_silu_7,"a",@progbits
	.sectionflags	@""
	.align	4
.nv.constant0.triton_poi_fused_mul_silu_7:
	.zero		568
